//
// Generated by NVIDIA NVVM Compiler
//
// Compiler Build ID: CL-36424714
// Cuda compilation tools, release 13.0, V13.0.88
// Based on NVVM 20.0.0
//

.version 9.0
.target sm_100
.address_size 64

	// .globl	_Z13useMemoryPoolPcPiii
.extern .func  (.param .b32 func_retval0) vprintf
(
	.param .b64 vprintf_param_0,
	.param .b64 vprintf_param_1
)
;
.extern .shared .align 16 .b8 localPoolIndex[];
.global .align 1 .b8 $str[51] = {66, 108, 111, 99, 107, 32, 37, 100, 44, 32, 84, 104, 114, 101, 97, 100, 32, 37, 100, 32, 97, 108, 108, 111, 99, 97, 116, 101, 100, 32, 109, 101, 109, 111, 114, 121, 32, 97, 116, 32, 111, 102, 102, 115, 101, 116, 32, 37, 100, 10};
.global .align 1 .b8 $str$1[47] = {66, 108, 111, 99, 107, 32, 37, 100, 44, 32, 84, 104, 114, 101, 97, 100, 32, 37, 100, 32, 102, 97, 105, 108, 101, 100, 32, 116, 111, 32, 97, 108, 108, 111, 99, 97, 116, 101, 32, 109, 101, 109, 111, 114, 121, 10};

.visible .entry _Z13useMemoryPoolPcPiii(
	.param .u64 .ptr .align 1 _Z13useMemoryPoolPcPiii_param_0,
	.param .u64 .ptr .align 1 _Z13useMemoryPoolPcPiii_param_1,
	.param .u32 _Z13useMemoryPoolPcPiii_param_2,
	.param .u32 _Z13useMemoryPoolPcPiii_param_3
)
{
	.local .align 8 .b8 	__local_depot0[16];
	.reg .b64 	%SP;
	.reg .b64 	%SPL;
	.reg .pred 	%p<4>;
	.reg .b32 	%r<15>;
	.reg .b64 	%rd<15>;

	mov.u64 	%SPL, __local_depot0;
	cvta.local.u64 	%SP, %SPL;
	ld.param.u64 	%rd2, [_Z13useMemoryPoolPcPiii_param_0];
	ld.param.u32 	%r4, [_Z13useMemoryPoolPcPiii_param_2];
	ld.param.u32 	%r5, [_Z13useMemoryPoolPcPiii_param_3];
	add.u64 	%rd3, %SP, 0;
	add.u64 	%rd1, %SPL, 0;
	mov.u32 	%r1, %ctaid.x;
	mov.u32 	%r2, %tid.x;
	setp.ne.s32 	%p1, %r2, 0;
	@%p1 bra 	$L__BB0_2;
	mov.b32 	%r6, 0;
	st.shared.u32 	[localPoolIndex], %r6;
$L__BB0_2:
	bar.sync 	0;
	atom.shared.add.u32 	%r7, [localPoolIndex], 1;
	setp.lt.s32 	%p2, %r7, %r5;
	mul.lo.s32 	%r8, %r7, %r4;
	selp.b32 	%r3, %r8, -1, %p2;
	setp.lt.s32 	%p3, %r3, 0;
	@%p3 bra 	$L__BB0_4;
	st.local.v2.u32 	[%rd1], {%r1, %r2};
	st.local.u32 	[%rd1+8], %r3;
	mov.u64 	%rd7, $str;
	cvta.global.u64 	%rd8, %rd7;
	{ // callseq 1, 0
	.param .b64 param0;
	st.param.b64 	[param0], %rd8;
	.param .b64 param1;
	st.param.b64 	[param1], %rd3;
	.param .b32 retval0;
	call.uni (retval0), 
	vprintf, 
	(
	param0, 
	param1
	);
	ld.param.b32 	%r11, [retval0];
	} // callseq 1
	cvt.u64.u32 	%rd10, %r3;
	mul.lo.s32 	%r13, %r4, %r1;
	mul.lo.s32 	%r14, %r13, %r5;
	cvt.u64.u32 	%rd11, %r14;
	add.s64 	%rd12, %rd10, %rd11;
	cvta.to.global.u64 	%rd13, %rd2;
	add.s64 	%rd14, %rd13, %rd12;
	st.global.u8 	[%rd14], %r2;
	bra.uni 	$L__BB0_5;
$L__BB0_4:
	st.local.v2.u32 	[%rd1], {%r1, %r2};
	mov.u64 	%rd4, $str$1;
	cvta.global.u64 	%rd5, %rd4;
	{ // callseq 0, 0
	.param .b64 param0;
	st.param.b64 	[param0], %rd5;
	.param .b64 param1;
	st.param.b64 	[param1], %rd3;
	.param .b32 retval0;
	call.uni (retval0), 
	vprintf, 
	(
	param0, 
	param1
	);
	ld.param.b32 	%r9, [retval0];
	} // callseq 0
$L__BB0_5:
	ret;

}


// ===== COMPILED SASS (sm_100) =====

	.target	sm_100

	.elftype	@"ET_EXEC"


//--------------------- .note.nv.tkinfo           --------------------------
	.section	.note.nv.tkinfo,"",@"SHT_NOTE"
	.sectionflags	@"SHF_NOTE_NV_TKINFO"
	.tkinfo
        /*0018*/ 	.word	0x00000002
        /*0030*/ 	.string	""
        /*0030*/ 	.string	"ptxas"
        /*0030*/ 	.string	"Cuda compilation tools, release 13.0, V13.0.88"
        /*0030*/ 	.string	"Build cuda_13.0.r13.0/compiler.36424714_0"
        /*0030*/ 	.string	"-arch sm_100 -m 64 "



//--------------------- .note.nv.cuinfo           --------------------------
	.section	.note.nv.cuinfo,"",@"SHT_NOTE"
	.sectionflags	@"SHF_NOTE_NV_CUINFO"
        /*0018*/ 	.short	0x0002
        /*001a*/ 	.short	0x0064
        /*001c*/ 	.short	0x0082
	.zero		2


//--------------------- .nv.info                  --------------------------
	.section	.nv.info,"",@"SHT_CUDA_INFO"
	.align	4


	//----- nvinfo : EIATTR_REGCOUNT
	.align		4
        /*0000*/ 	.byte	0x04, 0x2f
        /*0002*/ 	.short	(.L_3 - .L_2)
	.align		4
.L_2:
        /*0004*/ 	.word	index@(_Z13useMemoryPoolPcPiii)
        /*0008*/ 	.word	0x00000018


	//----- nvinfo : EIATTR_FRAME_SIZE
	.align		4
.L_3:
        /*000c*/ 	.byte	0x04, 0x11
        /*000e*/ 	.short	(.L_5 - .L_4)
	.align		4
.L_4:
        /*0010*/ 	.word	index@(_Z13useMemoryPoolPcPiii)
        /*0014*/ 	.word	0x00000010


	//----- nvinfo : EIATTR_MIN_STACK_SIZE
	.align		4
.L_5:
        /*0018*/ 	.byte	0x04, 0x12
        /*001a*/ 	.short	(.L_7 - .L_6)
	.align		4
.L_6:
        /*001c*/ 	.word	index@(_Z13useMemoryPoolPcPiii)
        /*0020*/ 	.word	0x00000010
.L_7:


//--------------------- .nv.compat                --------------------------
	.section	.nv.compat,"",@"SHT_CUDA_COMPAT_INFO"
	.align	4
        /*0000*/ 	.byte	0x02, 0x09, 0x00, 0x00, 0x02, 0x02, 0x01, 0x00, 0x02, 0x05, 0x05, 0x00, 0x03, 0x07, 0x01, 0x01
        /*0010*/ 	.byte	0x02, 0x03, 0x00, 0x00, 0x02, 0x06, 0x01, 0x00, 0x04, 0x0b, 0x08, 0x00, 0x09, 0x00, 0x00, 0x00
        /*0020*/ 	.byte	0x00, 0x00, 0x00, 0x00


//--------------------- .nv.info._Z13useMemoryPoolPcPiii --------------------------
	.section	.nv.info._Z13useMemoryPoolPcPiii,"",@"SHT_CUDA_INFO"
	.sectionflags	@""
	.align	4


	//----- nvinfo : EIATTR_CUDA_API_VERSION
	.align		4
        /*0000*/ 	.byte	0x04, 0x37
        /*0002*/ 	.short	(.L_9 - .L_8)
.L_8:
        /*0004*/ 	.word	0x00000082


	//----- nvinfo : EIATTR_KPARAM_INFO
	.align		4
.L_9:
        /*0008*/ 	.byte	0x04, 0x17
        /*000a*/ 	.short	(.L_11 - .L_10)
.L_10:
        /*000c*/ 	.word	0x00000000
        /*0010*/ 	.short	0x0003
        /*0012*/ 	.short	0x0014
        /*0014*/ 	.byte	0x00, 0xf0, 0x11, 0x00


	//----- nvinfo : EIATTR_KPARAM_INFO
	.align		4
.L_11:
        /*0018*/ 	.byte	0x04, 0x17
        /*001a*/ 	.short	(.L_13 - .L_12)
.L_12:
        /*001c*/ 	.word	0x00000000
        /*0020*/ 	.short	0x0002
        /*0022*/ 	.short	0x0010
        /*0024*/ 	.byte	0x00, 0xf0, 0x11, 0x00


	//----- nvinfo : EIATTR_KPARAM_INFO
	.align		4
.L_13:
        /*0028*/ 	.byte	0x04, 0x17
        /*002a*/ 	.short	(.L_15 - .L_14)
.L_14:
        /*002c*/ 	.word	0x00000000
        /*0030*/ 	.short	0x0001
        /*0032*/ 	.short	0x0008
        /*0034*/ 	.byte	0x00, 0xf5, 0x21, 0x00


	//----- nvinfo : EIATTR_KPARAM_INFO
	.align		4
.L_15:
        /*0038*/ 	.byte	0x04, 0x17
        /*003a*/ 	.short	(.L_17 - .L_16)
.L_16:
        /*003c*/ 	.word	0x00000000
        /*0040*/ 	.short	0x0000
        /*0042*/ 	.short	0x0000
        /*0044*/ 	.byte	0x00, 0xf5, 0x21, 0x00


	//----- nvinfo : EIATTR_SPARSE_MMA_MASK
	.align		4
.L_17:
        /*0048*/ 	.byte	0x03, 0x50
        /*004a*/ 	.short	0x0000


	//----- nvinfo : EIATTR_MAXREG_COUNT
	.align		4
        /*004c*/ 	.byte	0x03, 0x1b
        /*004e*/ 	.short	0x00ff


	//----- nvinfo : EIATTR_NUM_BARRIERS
	.align		4
        /*0050*/ 	.byte	0x02, 0x4c
        /*0052*/ 	.byte	0x01
	.zero		1


	//----- nvinfo : EIATTR_EXTERNS
	.align		4
        /*0054*/ 	.byte	0x04, 0x0f
        /*0056*/ 	.short	(.L_19 - .L_18)


	//   ....[0]....
	.align		4
.L_18:
        /*0058*/ 	.word	index@(vprintf)


	//----- nvinfo : EIATTR_MERCURY_ISA_VERSION
	.align		4
.L_19:
        /*005c*/ 	.byte	0x03, 0x5f
        /*005e*/ 	.short	0x0101


	//----- nvinfo : EIATTR_INT_WARP_WIDE_INSTR_OFFSETS
	.align		4
        /*0060*/ 	.byte	0x04, 0x31
        /*0062*/ 	.short	(.L_21 - .L_20)


	//   ....[0]....
.L_20:
        /*0064*/ 	.word	0x00000040


	//   ....[1]....
        /*0068*/ 	.word	0x00000170


	//----- nvinfo : EIATTR_VRC_CTA_INIT_COUNT
	.align		4
.L_21:
        /*006c*/ 	.byte	0x02, 0x4a
	.zero		1
	.zero		1


	//----- nvinfo : EIATTR_SYSCALL_OFFSETS
	.align		4
        /*0070*/ 	.byte	0x04, 0x46
        /*0072*/ 	.short	(.L_23 - .L_22)


	//   ....[0]....
.L_22:
        /*0074*/ 	.word	0x00000280


	//   ....[1]....
        /*0078*/ 	.word	0x000003a0


	//----- nvinfo : EIATTR_EXIT_INSTR_OFFSETS
	.align		4
.L_23:
        /*007c*/ 	.byte	0x04, 0x1c
        /*007e*/ 	.short	(.L_25 - .L_24)


	//   ....[0]....
.L_24:
        /*0080*/ 	.word	0x00000320


	//   ....[1]....
        /*0084*/ 	.word	0x000003b0


	//----- nvinfo : EIATTR_CRS_STACK_SIZE
	.align		4
.L_25:
        /*0088*/ 	.byte	0x04, 0x1e
        /*008a*/ 	.short	(.L_27 - .L_26)
.L_26:
        /*008c*/ 	.word	0x00000000


	//----- nvinfo : EIATTR_CBANK_PARAM_SIZE
	.align		4
.L_27:
        /*0090*/ 	.byte	0x03, 0x19
        /*0092*/ 	.short	0x0018


	//----- nvinfo : EIATTR_PARAM_CBANK
	.align		4
        /*0094*/ 	.byte	0x04, 0x0a
        /*0096*/ 	.short	(.L_29 - .L_28)
	.align		4
.L_28:
        /*0098*/ 	.word	index@(.nv.constant0._Z13useMemoryPoolPcPiii)
        /*009c*/ 	.short	0x0380
        /*009e*/ 	.short	0x0018


	//----- nvinfo : EIATTR_SW_WAR
	.align		4
.L_29:
        /*00a0*/ 	.byte	0x04, 0x36
        /*00a2*/ 	.short	(.L_31 - .L_30)
.L_30:
        /*00a4*/ 	.word	0x00000008
.L_31:


//--------------------- .nv.callgraph             --------------------------
	.section	.nv.callgraph,"",@"SHT_CUDA_CALLGRAPH"
	.align	4
	.sectionentsize	8
	.align		4
        /*0000*/ 	.word	0x00000000
	.align		4
        /*0004*/ 	.word	0xffffffff
	.align		4
        /*0008*/ 	.word	index@(_Z13useMemoryPoolPcPiii)
	.align		4
        /*000c*/ 	.word	index@(vprintf)
	.align		4
        /*0010*/ 	.word	0x00000000
	.align		4
        /*0014*/ 	.word	0xfffffffe
	.align		4
        /*0018*/ 	.word	0x00000000
	.align		4
        /*001c*/ 	.word	0xfffffffd
	.align		4
        /*0020*/ 	.word	0x00000000
	.align		4
        /*0024*/ 	.word	0xfffffffc


//--------------------- .nv.constant4             --------------------------
	.section	.nv.constant4,"a",@progbits
	.align	8
	.align		8
.nv.constant4:
        /*0000*/ 	.dword	vprintf
	.align		8
        /*0008*/ 	.dword	$str
	.align		8
        /*0010*/ 	.dword	$str$1


//--------------------- .text._Z13useMemoryPoolPcPiii --------------------------
	.section	.text._Z13useMemoryPoolPcPiii,"ax",@progbits
	.align	128
        .global         _Z13useMemoryPoolPcPiii
        .type           _Z13useMemoryPoolPcPiii,@function
        .size           _Z13useMemoryPoolPcPiii,(.L_x_4 - _Z13useMemoryPoolPcPiii)
        .other          _Z13useMemoryPoolPcPiii,@"STO_CUDA_ENTRY STV_DEFAULT"
_Z13useMemoryPoolPcPiii:
.text._Z13useMemoryPoolPcPiii:
[----:B------:R-:W0:Y:S01]  /*0000*/  LDC R1, c[0x0][0x37c] ;  /* 0x0000df00ff017b82 */ /* 0x000e220000000800 */
[----:B------:R-:W1:Y:S07]  /*0010*/  S2R R19, SR_TID.X ;  /* 0x0000000000137919 */ /* 0x000e6e0000002100 */
[----:B------:R-:W2:Y:S01]  /*0020*/  S2UR UR5, SR_CgaCtaId ;  /* 0x00000000000579c3 */ /* 0x000ea20000008800 */
[----:B------:R-:W-:Y:S01]  /*0030*/  UMOV UR4, 0x400 ;  /* 0x0000040000047882 */ /* 0x000fe20000000000 */
[----:B------:R-:W-:Y:S01]  /*0040*/  VOTEU.ANY UR6, UPT, PT ;  /* 0x0000000000067886 */ /* 0x000fe200038e0100 */
[----:B------:R-:W3:Y:S01]  /*0050*/  S2R R5, SR_LANEID ;  /* 0x0000000000057919 */ /* 0x000ee20000000000 */
[----:B------:R-:W3:Y:S01]  /*0060*/  FLO.U32 R4, UR6 ;  /* 0x0000000600047d00 */ /* 0x000ee200080e0000 */
[----:B0-----:R-:W-:Y:S01]  /*0070*/  VIADD R1, R1, 0xfffffff0 ;  /* 0xfffffff001017836 */ /* 0x001fe20000000000 */
[----:B------:R-:W0:Y:S01]  /*0080*/  S2R R2, SR_LTMASK ;  /* 0x0000000000027919 */ /* 0x000e220000003900 */
[----:B------:R-:W4:Y:S05]  /*0090*/  S2R R18, SR_CTAID.X ;  /* 0x0000000000127919 */ /* 0x000f2a0000002500 */
[----:B------:R-:W5:Y:S01]  /*00a0*/  POPC R3, UR6 ;  /* 0x0000000600037d09 */ /* 0x000f620008000000 */
[----:B--2---:R-:W-:Y:S01]  /*00b0*/  ULEA UR4, UR5, UR4, 0x18 ;  /* 0x0000000405047291 */ /* 0x004fe2000f8ec0ff */
[----:B------:R-:W2:Y:S01]  /*00c0*/  LDCU UR5, c[0x0][0x2fc] ;  /* 0x00005f80ff0577ac */ /* 0x000ea20008000800 */
[----:B-1----:R-:W-:-:S02]  /*00d0*/  ISETP.NE.AND P0, PT, R19, RZ, PT ;  /* 0x000000ff1300720c */ /* 0x002fc40003f05270 */
[----:B---3--:R-:W-:Y:S02]  /*00e0*/  ISETP.EQ.U32.AND P1, PT, R4, R5, PT ;  /* 0x000000050400720c */ /* 0x008fe40003f22070 */
[----:B0-----:R-:W-:Y:S01]  /*00f0*/  LOP3.LUT R5, R2, UR6, RZ, 0xc0, !PT ;  /* 0x0000000602057c12 */ /* 0x001fe2000f8ec0ff */
[----:B------:R-:W0:Y:S08]  /*0100*/  LDCU.64 UR6, c[0x0][0x390] ;  /* 0x00007200ff0677ac */ /* 0x000e300008000a00 */
[----:B------:R-:W-:Y:S01]  /*0110*/  @!P0 STS [UR4], RZ ;  /* 0x000000ffff008988 */ /* 0x000fe20008000804 */
[----:B------:R-:W1:Y:S01]  /*0120*/  POPC R5, R5 ;  /* 0x0000000500057309 */ /* 0x000e620000000000 */
[----:B------:R-:W-:Y:S06]  /*0130*/  BAR.SYNC.DEFER_BLOCKING 0x0 ;  /* 0x0000000000007b1d */ /* 0x000fec0000010000 */
[----:B-----5:R-:W3:Y:S01]  /*0140*/  @P1 ATOMS.ADD R3, [UR4], R3 ;  /* 0x00000003ff03198c */ /* 0x020ee20008000004 */
[----:B------:R-:W5:Y:S02]  /*0150*/  LDCU UR4, c[0x0][0x2f8] ;  /* 0x00005f00ff0477ac */ /* 0x000f640008000800 */
[----:B-----5:R-:W-:Y:S01]  /*0160*/  IADD3 R6, P1, PT, R1, UR4, RZ ;  /* 0x0000000401067c10 */ /* 0x020fe2000ff3e0ff */
[----:B---3--:R-:W1:Y:S04]  /*0170*/  SHFL.IDX PT, R0, R3, R4, 0x1f ;  /* 0x00001f0403007589 */ /* 0x008e6800000e0000 */
[----:B--2---:R-:W-:-:S02]  /*0180*/  IMAD.X R7, RZ, RZ, UR5, P1 ;  /* 0x00000005ff077e24 */ /* 0x004fc400088e06ff */
[----:B-1----:R-:W-:-:S04]  /*0190*/  IMAD.IADD R0, R0, 0x1, R5 ;  /* 0x0000000100007824 */ /* 0x002fc800078e0205 */
[C---:B0-----:R-:W-:Y:S01]  /*01a0*/  IMAD R2, R0.reuse, UR6, RZ ;  /* 0x0000000600027c24 */ /* 0x041fe2000f8e02ff */
[----:B------:R-:W-:-:S04]  /*01b0*/  ISETP.GE.AND P0, PT, R0, UR7, PT ;  /* 0x0000000700007c0c */ /* 0x000fc8000bf06270 */
[----:B------:R-:W-:-:S04]  /*01c0*/  SEL R2, R2, 0xffffffff, !P0 ;  /* 0xffffffff02027807 */ /* 0x000fc80004000000 */
[----:B------:R-:W-:-:S13]  /*01d0*/  ISETP.GE.AND P0, PT, R2, RZ, PT ;  /* 0x000000ff0200720c */ /* 0x000fda0003f06270 */
[----:B----4-:R-:W-:Y:S05]  /*01e0*/  @!P0 BRA `(.L_x_0) ;  /* 0x0000000000508947 */ /* 0x010fea0003800000 */
[----:B------:R-:W-:Y:S01]  /*01f0*/  MOV R0, 0x0 ;  /* 0x0000000000007802 */ /* 0x000fe20000000f00 */
[----:B------:R0:W-:Y:S01]  /*0200*/  STL.64 [R1], R18 ;  /* 0x0000001201007387 */ /* 0x0001e20000100a00 */
[----:B------:R-:W1:Y:S01]  /*0210*/  LDC.64 R16, c[0x0][0x358] ;  /* 0x0000d600ff107b82 */ /* 0x000e620000000a00 */
[----:B------:R-:W2:Y:S02]  /*0220*/  LDCU.64 UR4, c[0x4][0x8] ;  /* 0x01000100ff0477ac */ /* 0x000ea40008000a00 */
[----:B------:R0:W-:Y:S05]  /*0230*/  STL [R1+0x8], R2 ;  /* 0x0000080201007387 */ /* 0x0001ea0000100800 */
[----:B------:R0:W3:Y:S01]  /*0240*/  LDC.64 R8, c[0x4][R0] ;  /* 0x0100000000087b82 */ /* 0x0000e20000000a00 */
[----:B--2---:R-:W-:-:S02]  /*0250*/  IMAD.U32 R4, RZ, RZ, UR4 ;  /* 0x00000004ff047e24 */ /* 0x004fc4000f8e00ff */
[----:B0-----:R-:W-:-:S07]  /*0260*/  IMAD.U32 R5, RZ, RZ, UR5 ;  /* 0x00000005ff057e24 */ /* 0x001fce000f8e00ff */
[----:B------:R-:W-:-:S07]  /*0270*/  LEPC R20, `(.L_x_1) ;  /* 0x000000001014794e */ /* 0x000fce0000000000 */
[----:B-1-3--:R-:W-:Y:S05]  /*0280*/  CALL.ABS.NOINC R8 ;  /* 0x0000000008007343 */ /* 0x00afea0003c00000 */
.L_x_1:
[----:B------:R-:W0:Y:S01]  /*0290*/  LDCU.64 UR6, c[0x0][0x390] ;  /* 0x00007200ff0677ac */ /* 0x000e220008000a00 */
[----:B------:R-:W1:Y:S01]  /*02a0*/  LDCU.64 UR4, c[0x0][0x380] ;  /* 0x00007000ff0477ac */ /* 0x000e620008000a00 */
[----:B0-----:R-:W-:Y:S01]  /*02b0*/  IMAD R18, R18, UR6, RZ ;  /* 0x0000000612127c24 */ /* 0x001fe2000f8e02ff */
[----:B------:R-:W-:-:S03]  /*02c0*/  R2UR UR6, R16 ;  /* 0x00000000100672ca */ /* 0x000fc600000e0000 */
[----:B------:R-:W-:Y:S01]  /*02d0*/  IMAD R3, R18, UR7, RZ ;  /* 0x0000000712037c24 */ /* 0x000fe2000f8e02ff */
[----:B------:R-:W-:-:S04]  /*02e0*/  R2UR UR7, R17 ;  /* 0x00000000110772ca */ /* 0x000fc800000e0000 */
[----:B-1----:R-:W-:-:S04]  /*02f0*/  IADD3 R2, P0, P1, R2, UR4, R3 ;  /* 0x0000000402027c10 */ /* 0x002fc8000f91e003 */
[----:B------:R-:W-:-:S05]  /*0300*/  IADD3.X R3, PT, PT, RZ, UR5, RZ, P0, P1 ;  /* 0x00000005ff037c10 */ /* 0x000fca00087e24ff */
[----:B------:R-:W-:Y:S01]  /*0310*/  STG.E.U8 desc[UR6][R2.64], R19 ;  /* 0x0000001302007986 */ /* 0x000fe2000c101106 */
[----:B------:R-:W-:Y:S05]  /*0320*/  EXIT ;  /* 0x000000000000794d */ /* 0x000fea0003800000 */
.L_x_0:
[----:B------:R-:W-:Y:S01]  /*0330*/  MOV R0, 0x0 ;  /* 0x0000000000007802 */ /* 0x000fe20000000f00 */
[----:B------:R0:W-:Y:S01]  /*0340*/  STL.64 [R1], R18 ;  /* 0x0000001201007387 */ /* 0x0001e20000100a00 */
[----:B------:R-:W1:Y:S02]  /*0350*/  LDCU.64 UR4, c[0x4][0x10] ;  /* 0x01000200ff0477ac */ /* 0x000e640008000a00 */
[----:B------:R0:W2:Y:S01]  /*0360*/  LDC.64 R2, c[0x4][R0] ;  /* 0x0100000000027b82 */ /* 0x0000a20000000a00 */
[----:B-1----:R-:W-:Y:S02]  /*0370*/  IMAD.U32 R4, RZ, RZ, UR4 ;  /* 0x00000004ff047e24 */ /* 0x002fe4000f8e00ff */
[----:B0-----:R-:W-:-:S07]  /*0380*/  IMAD.U32 R5, RZ, RZ, UR5 ;  /* 0x00000005ff057e24 */ /* 0x001fce000f8e00ff */
[----:B------:R-:W-:-:S07]  /*0390*/  LEPC R20, `(.L_x_2) ;  /* 0x000000001014794e */ /* 0x000fce0000000000 */
[----:B--2---:R-:W-:Y:S05]  /*03a0*/  CALL.ABS.NOINC R2 ;  /* 0x0000000002007343 */ /* 0x004fea0003c00000 */
.L_x_2:
[----:B------:R-:W-:Y:S05]  /*03b0*/  EXIT ;  /* 0x000000000000794d */ /* 0x000fea0003800000 */
.L_x_3:
[----:B------:R-:W-:-:S00]  /*03c0*/  BRA `(.L_x_3) ;  /* 0xfffffffc00fc7947 */ /* 0x000fc0000383ffff */
[----:B------:R-:W-:-:S00]  /*03d0*/  NOP ;  /* 0x0000000000007918 */ /* 0x000fc00000000000 */
        /* <DEDUP_REMOVED lines=10> */
.L_x_4:


//--------------------- .nv.global.init           --------------------------
	.section	.nv.global.init,"aw",@progbits
.nv.global.init:
	.type		$str$1,@object
	.size		$str$1,($str - $str$1)
$str$1:
        /*0000*/ 	.byte	0x42, 0x6c, 0x6f, 0x63, 0x6b, 0x20, 0x25, 0x64, 0x2c, 0x20, 0x54, 0x68, 0x72, 0x65, 0x61, 0x64
        /*0010*/ 	.byte	0x20, 0x25, 0x64, 0x20, 0x66, 0x61, 0x69, 0x6c, 0x65, 0x64, 0x20, 0x74, 0x6f, 0x20, 0x61, 0x6c
        /*0020*/ 	.byte	0x6c, 0x6f, 0x63, 0x61, 0x74, 0x65, 0x20, 0x6d, 0x65, 0x6d, 0x6f, 0x72, 0x79, 0x0a, 0x00
	.type		$str,@object
	.size		$str,(.L_0 - $str)
$str:
        /*002f*/ 	.byte	0x42, 0x6c, 0x6f, 0x63, 0x6b, 0x20, 0x25, 0x64, 0x2c, 0x20, 0x54, 0x68, 0x72, 0x65, 0x61, 0x64
        /*003f*/ 	.byte	0x20, 0x25, 0x64, 0x20, 0x61, 0x6c, 0x6c, 0x6f, 0x63, 0x61, 0x74, 0x65, 0x64, 0x20, 0x6d, 0x65
        /*004f*/ 	.byte	0x6d, 0x6f, 0x72, 0x79, 0x20, 0x61, 0x74, 0x20, 0x6f, 0x66, 0x66, 0x73, 0x65, 0x74, 0x20, 0x25
        /*005f*/ 	.byte	0x64, 0x0a, 0x00
.L_0:


//--------------------- .nv.shared._Z13useMemoryPoolPcPiii --------------------------
	.section	.nv.shared._Z13useMemoryPoolPcPiii,"aw",@nobits
	.sectionflags	@""
	.align	16
	.zero		1024


//--------------------- .nv.shared.reserved.0     --------------------------
	.section	.nv.shared.reserved.0,"aw",@nobits
	.weak		__nv_reservedSMEM_offset_0_alias
	.size		__nv_reservedSMEM_offset_0_alias, 0, 64
	.other		__nv_reservedSMEM_offset_0_alias,@"STO_CUDA_RESERVED_SHARED STV_DEFAULT"
__nv_reservedSMEM_offset_0_alias:
	.zero		0
	.zero		64


//--------------------- .nv.constant0._Z13useMemoryPoolPcPiii --------------------------
	.section	.nv.constant0._Z13useMemoryPoolPcPiii,"a",@progbits
	.sectionflags	@""
	.align	4
.nv.constant0._Z13useMemoryPoolPcPiii:
	.zero		920


//--------------------- SYMBOLS --------------------------

	.type		.nv.reservedSmem.offset0,@object
	.size		.nv.reservedSmem.offset0,0x4
	.type		.nv.reservedSmem.cap,@object
	.size		.nv.reservedSmem.cap,0x4
	.type		vprintf,@function
